//
// Generated by NVIDIA NVVM Compiler
//
// Compiler Build ID: CL-36424714
// Cuda compilation tools, release 13.0, V13.0.88
// Based on NVVM 20.0.0
//

.version 9.0
.target sm_100
.address_size 64

	// .globl	_Z25assembleCSR_atomic_kernelPKdPKiS2_S2_Pdiiib

.visible .entry _Z25assembleCSR_atomic_kernelPKdPKiS2_S2_Pdiiib(
	.param .u64 .ptr .align 1 _Z25assembleCSR_atomic_kernelPKdPKiS2_S2_Pdiiib_param_0,
	.param .u64 .ptr .align 1 _Z25assembleCSR_atomic_kernelPKdPKiS2_S2_Pdiiib_param_1,
	.param .u64 .ptr .align 1 _Z25assembleCSR_atomic_kernelPKdPKiS2_S2_Pdiiib_param_2,
	.param .u64 .ptr .align 1 _Z25assembleCSR_atomic_kernelPKdPKiS2_S2_Pdiiib_param_3,
	.param .u64 .ptr .align 1 _Z25assembleCSR_atomic_kernelPKdPKiS2_S2_Pdiiib_param_4,
	.param .u32 _Z25assembleCSR_atomic_kernelPKdPKiS2_S2_Pdiiib_param_5,
	.param .u32 _Z25assembleCSR_atomic_kernelPKdPKiS2_S2_Pdiiib_param_6,
	.param .u32 _Z25assembleCSR_atomic_kernelPKdPKiS2_S2_Pdiiib_param_7,
	.param .u8 _Z25assembleCSR_atomic_kernelPKdPKiS2_S2_Pdiiib_param_8
)
{
	.local .align 16 .b8 	__local_depot0[32];
	.reg .b64 	%SP;
	.reg .b64 	%SPL;
	.reg .pred 	%p<24>;
	.reg .b16 	%rs<2>;
	.reg .b32 	%r<112>;
	.reg .b64 	%rd<45>;
	.reg .b64 	%fd<3>;

	mov.u64 	%SPL, __local_depot0;
	ld.param.u64 	%rd12, [_Z25assembleCSR_atomic_kernelPKdPKiS2_S2_Pdiiib_param_1];
	ld.param.u32 	%r45, [_Z25assembleCSR_atomic_kernelPKdPKiS2_S2_Pdiiib_param_5];
	ld.param.u32 	%r43, [_Z25assembleCSR_atomic_kernelPKdPKiS2_S2_Pdiiib_param_6];
	ld.param.u32 	%r44, [_Z25assembleCSR_atomic_kernelPKdPKiS2_S2_Pdiiib_param_7];
	ld.param.s8 	%rs1, [_Z25assembleCSR_atomic_kernelPKdPKiS2_S2_Pdiiib_param_8];
	cvta.to.global.u64 	%rd1, %rd12;
	add.u64 	%rd2, %SPL, 0;
	mov.u32 	%r46, %ctaid.x;
	mov.u32 	%r47, %ntid.x;
	mov.u32 	%r48, %tid.x;
	mad.lo.s32 	%r1, %r46, %r47, %r48;
	setp.ge.s32 	%p1, %r1, %r45;
	@%p1 bra 	$L__BB0_32;
	mul.lo.s32 	%r2, %r44, %r43;
	setp.lt.s32 	%p2, %r43, 1;
	@%p2 bra 	$L__BB0_32;
	mul.lo.s32 	%r3, %r43, %r1;
	and.b32  	%r4, %r43, 15;
	setp.lt.u32 	%p3, %r43, 16;
	mov.b32 	%r98, 0;
	@%p3 bra 	$L__BB0_5;
	and.b32  	%r98, %r43, 2147483632;
	mov.b32 	%r111, 0;
$L__BB0_4:
	.pragma "nounroll";
	add.s32 	%r51, %r111, %r3;
	mul.wide.s32 	%rd14, %r51, 4;
	add.s64 	%rd15, %rd1, %rd14;
	ld.global.nc.u32 	%r52, [%rd15];
	mul.wide.u32 	%rd16, %r111, 4;
	add.s64 	%rd17, %rd2, %rd16;
	ld.global.nc.u32 	%r53, [%rd15+4];
	ld.global.nc.u32 	%r54, [%rd15+8];
	ld.global.nc.u32 	%r55, [%rd15+12];
	st.local.v4.u32 	[%rd17], {%r52, %r53, %r54, %r55};
	ld.global.nc.u32 	%r56, [%rd15+16];
	ld.global.nc.u32 	%r57, [%rd15+20];
	ld.global.nc.u32 	%r58, [%rd15+24];
	ld.global.nc.u32 	%r59, [%rd15+28];
	st.local.v4.u32 	[%rd17+16], {%r56, %r57, %r58, %r59};
	ld.global.nc.u32 	%r60, [%rd15+32];
	ld.global.nc.u32 	%r61, [%rd15+36];
	ld.global.nc.u32 	%r62, [%rd15+40];
	ld.global.nc.u32 	%r63, [%rd15+44];
	st.local.v4.u32 	[%rd17+32], {%r60, %r61, %r62, %r63};
	ld.global.nc.u32 	%r64, [%rd15+48];
	ld.global.nc.u32 	%r65, [%rd15+52];
	ld.global.nc.u32 	%r66, [%rd15+56];
	ld.global.nc.u32 	%r67, [%rd15+60];
	st.local.v4.u32 	[%rd17+48], {%r64, %r65, %r66, %r67};
	add.s32 	%r111, %r111, 16;
	setp.eq.s32 	%p4, %r111, %r98;
	@%p4 bra 	$L__BB0_5;
	bra.uni 	$L__BB0_4;
$L__BB0_5:
	setp.eq.s32 	%p5, %r4, 0;
	@%p5 bra 	$L__BB0_14;
	and.b32  	%r7, %r43, 7;
	setp.lt.u32 	%p6, %r4, 8;
	@%p6 bra 	$L__BB0_8;
	add.s32 	%r68, %r98, %r3;
	mul.wide.s32 	%rd18, %r68, 4;
	add.s64 	%rd19, %rd1, %rd18;
	ld.global.nc.u32 	%r69, [%rd19];
	mul.wide.u32 	%rd20, %r98, 4;
	add.s64 	%rd21, %rd2, %rd20;
	st.local.u32 	[%rd21], %r69;
	ld.global.nc.u32 	%r70, [%rd19+4];
	st.local.u32 	[%rd21+4], %r70;
	ld.global.nc.u32 	%r71, [%rd19+8];
	st.local.u32 	[%rd21+8], %r71;
	ld.global.nc.u32 	%r72, [%rd19+12];
	st.local.u32 	[%rd21+12], %r72;
	ld.global.nc.u32 	%r73, [%rd19+16];
	st.local.u32 	[%rd21+16], %r73;
	ld.global.nc.u32 	%r74, [%rd19+20];
	st.local.u32 	[%rd21+20], %r74;
	ld.global.nc.u32 	%r75, [%rd19+24];
	st.local.u32 	[%rd21+24], %r75;
	ld.global.nc.u32 	%r76, [%rd19+28];
	st.local.u32 	[%rd21+28], %r76;
	add.s32 	%r98, %r98, 8;
$L__BB0_8:
	setp.eq.s32 	%p7, %r7, 0;
	@%p7 bra 	$L__BB0_14;
	and.b32  	%r10, %r43, 3;
	setp.lt.u32 	%p8, %r7, 4;
	@%p8 bra 	$L__BB0_11;
	add.s32 	%r77, %r98, %r3;
	mul.wide.s32 	%rd22, %r77, 4;
	add.s64 	%rd23, %rd1, %rd22;
	ld.global.nc.u32 	%r78, [%rd23];
	mul.wide.u32 	%rd24, %r98, 4;
	add.s64 	%rd25, %rd2, %rd24;
	st.local.u32 	[%rd25], %r78;
	ld.global.nc.u32 	%r79, [%rd23+4];
	st.local.u32 	[%rd25+4], %r79;
	ld.global.nc.u32 	%r80, [%rd23+8];
	st.local.u32 	[%rd25+8], %r80;
	ld.global.nc.u32 	%r81, [%rd23+12];
	st.local.u32 	[%rd25+12], %r81;
	add.s32 	%r98, %r98, 4;
$L__BB0_11:
	setp.eq.s32 	%p9, %r10, 0;
	@%p9 bra 	$L__BB0_14;
	mov.b32 	%r102, 0;
$L__BB0_13:
	.pragma "nounroll";
	add.s32 	%r83, %r98, %r3;
	mul.wide.s32 	%rd26, %r83, 4;
	add.s64 	%rd27, %rd1, %rd26;
	ld.global.nc.u32 	%r84, [%rd27];
	mul.wide.u32 	%rd28, %r98, 4;
	add.s64 	%rd29, %rd2, %rd28;
	st.local.u32 	[%rd29], %r84;
	add.s32 	%r98, %r98, 1;
	add.s32 	%r102, %r102, 1;
	setp.ne.s32 	%p10, %r102, %r10;
	@%p10 bra 	$L__BB0_13;
$L__BB0_14:
	setp.lt.s32 	%p11, %r44, 1;
	@%p11 bra 	$L__BB0_32;
	ld.param.u64 	%rd44, [_Z25assembleCSR_atomic_kernelPKdPKiS2_S2_Pdiiib_param_4];
	ld.param.u64 	%rd43, [_Z25assembleCSR_atomic_kernelPKdPKiS2_S2_Pdiiib_param_3];
	ld.param.u64 	%rd42, [_Z25assembleCSR_atomic_kernelPKdPKiS2_S2_Pdiiib_param_2];
	ld.param.u64 	%rd41, [_Z25assembleCSR_atomic_kernelPKdPKiS2_S2_Pdiiib_param_0];
	cvta.to.global.u64 	%rd3, %rd42;
	cvta.to.global.u64 	%rd4, %rd43;
	cvta.to.global.u64 	%rd5, %rd41;
	cvta.to.global.u64 	%rd6, %rd44;
	mul.lo.s32 	%r17, %r2, %r1;
	mov.b32 	%r103, 0;
$L__BB0_16:
	mov.b32 	%r104, 0;
	mul.wide.u32 	%rd30, %r103, 4;
	add.s64 	%rd31, %rd2, %rd30;
	mad.lo.s32 	%r89, %r103, %r44, %r17;
$L__BB0_17:
	ld.local.u32 	%r88, [%rd31];
	mad.lo.s32 	%r20, %r88, %r44, %r104;
	add.s32 	%r90, %r89, %r104;
	mul.lo.s32 	%r21, %r90, %r2;
	mov.b32 	%r105, 0;
$L__BB0_18:
	mul.wide.u32 	%rd32, %r105, 4;
	add.s64 	%rd7, %rd2, %rd32;
	mad.lo.s32 	%r23, %r105, %r44, %r21;
	mov.b32 	%r106, 0;
$L__BB0_19:
	setp.ne.s16 	%p12, %rs1, 0;
	ld.local.u32 	%r92, [%rd7];
	mad.lo.s32 	%r94, %r92, %r44, %r106;
	setp.gt.s32 	%p13, %r20, %r94;
	and.pred  	%p14, %p12, %p13;
	selp.b32 	%r95, %r94, %r20, %p14;
	selp.b32 	%r25, %r20, %r94, %p14;
	mul.wide.s32 	%rd33, %r95, 4;
	add.s64 	%rd34, %rd3, %rd33;
	ld.global.nc.u32 	%r108, [%rd34];
	ld.global.nc.u32 	%r27, [%rd34+4];
	setp.ge.s32 	%p15, %r108, %r27;
	@%p15 bra 	$L__BB0_28;
	add.s32 	%r107, %r27, -1;
$L__BB0_21:
	add.s32 	%r96, %r107, %r108;
	shr.s32 	%r31, %r96, 1;
	mul.wide.s32 	%rd35, %r31, 4;
	add.s64 	%rd36, %rd4, %rd35;
	ld.global.nc.u32 	%r32, [%rd36];
	setp.lt.s32 	%p16, %r32, %r25;
	@%p16 bra 	$L__BB0_26;
	setp.gt.s32 	%p17, %r32, %r25;
	@%p17 bra 	$L__BB0_25;
	setp.lt.s32 	%p18, %r31, 0;
	@%p18 bra 	$L__BB0_28;
	add.s32 	%r97, %r23, %r106;
	mul.wide.s32 	%rd37, %r97, 8;
	add.s64 	%rd38, %rd5, %rd37;
	ld.global.nc.f64 	%fd1, [%rd38];
	mul.wide.u32 	%rd39, %r31, 8;
	add.s64 	%rd40, %rd6, %rd39;
	atom.global.add.f64 	%fd2, [%rd40], %fd1;
	bra.uni 	$L__BB0_28;
$L__BB0_25:
	add.s32 	%r107, %r31, -1;
	bra.uni 	$L__BB0_27;
$L__BB0_26:
	add.s32 	%r108, %r31, 1;
$L__BB0_27:
	setp.le.s32 	%p19, %r108, %r107;
	@%p19 bra 	$L__BB0_21;
$L__BB0_28:
	add.s32 	%r106, %r106, 1;
	setp.ne.s32 	%p20, %r106, %r44;
	@%p20 bra 	$L__BB0_19;
	add.s32 	%r105, %r105, 1;
	setp.ne.s32 	%p21, %r105, %r43;
	@%p21 bra 	$L__BB0_18;
	add.s32 	%r104, %r104, 1;
	setp.ne.s32 	%p22, %r104, %r44;
	@%p22 bra 	$L__BB0_17;
	add.s32 	%r103, %r103, 1;
	setp.eq.s32 	%p23, %r103, %r43;
	@%p23 bra 	$L__BB0_32;
	bra.uni 	$L__BB0_16;
$L__BB0_32:
	ret;

}


// ===== COMPILED SASS (sm_100) =====

	.target	sm_100

	.elftype	@"ET_EXEC"


//--------------------- .note.nv.tkinfo           --------------------------
	.section	.note.nv.tkinfo,"",@"SHT_NOTE"
	.sectionflags	@"SHF_NOTE_NV_TKINFO"
	.tkinfo
        /*0018*/ 	.word	0x00000002
        /*0030*/ 	.string	""
        /*0030*/ 	.string	"ptxas"
        /*0030*/ 	.string	"Cuda compilation tools, release 13.0, V13.0.88"
        /*0030*/ 	.string	"Build cuda_13.0.r13.0/compiler.36424714_0"
        /*0030*/ 	.string	"-arch sm_100 -m 64 "



//--------------------- .note.nv.cuinfo           --------------------------
	.section	.note.nv.cuinfo,"",@"SHT_NOTE"
	.sectionflags	@"SHF_NOTE_NV_CUINFO"
        /*0018*/ 	.short	0x0002
        /*001a*/ 	.short	0x0064
        /*001c*/ 	.short	0x0082
	.zero		2


//--------------------- .nv.info                  --------------------------
	.section	.nv.info,"",@"SHT_CUDA_INFO"
	.align	4


	//----- nvinfo : EIATTR_REGCOUNT
	.align		4
        /*0000*/ 	.byte	0x04, 0x2f
        /*0002*/ 	.short	(.L_1 - .L_0)
	.align		4
.L_0:
        /*0004*/ 	.word	index@(_Z25assembleCSR_atomic_kernelPKdPKiS2_S2_Pdiiib)
        /*0008*/ 	.word	0x0000001b


	//----- nvinfo : EIATTR_FRAME_SIZE
	.align		4
.L_1:
        /*000c*/ 	.byte	0x04, 0x11
        /*000e*/ 	.short	(.L_3 - .L_2)
	.align		4
.L_2:
        /*0010*/ 	.word	index@(_Z25assembleCSR_atomic_kernelPKdPKiS2_S2_Pdiiib)
        /*0014*/ 	.word	0x00000020


	//----- nvinfo : EIATTR_MIN_STACK_SIZE
	.align		4
.L_3:
        /*0018*/ 	.byte	0x04, 0x12
        /*001a*/ 	.short	(.L_5 - .L_4)
	.align		4
.L_4:
        /*001c*/ 	.word	index@(_Z25assembleCSR_atomic_kernelPKdPKiS2_S2_Pdiiib)
        /*0020*/ 	.word	0x00000020
.L_5:


//--------------------- .nv.compat                --------------------------
	.section	.nv.compat,"",@"SHT_CUDA_COMPAT_INFO"
	.align	4
        /*0000*/ 	.byte	0x02, 0x09, 0x00, 0x00, 0x02, 0x02, 0x01, 0x00, 0x02, 0x05, 0x05, 0x00, 0x03, 0x07, 0x01, 0x01
        /*0010*/ 	.byte	0x02, 0x03, 0x00, 0x00, 0x02, 0x06, 0x01, 0x00, 0x04, 0x0b, 0x08, 0x00, 0x09, 0x00, 0x00, 0x00
        /*0020*/ 	.byte	0x00, 0x00, 0x00, 0x00


//--------------------- .nv.info._Z25assembleCSR_atomic_kernelPKdPKiS2_S2_Pdiiib --------------------------
	.section	.nv.info._Z25assembleCSR_atomic_kernelPKdPKiS2_S2_Pdiiib,"",@"SHT_CUDA_INFO"
	.sectionflags	@""
	.align	4


	//----- nvinfo : EIATTR_CUDA_API_VERSION
	.align		4
        /*0000*/ 	.byte	0x04, 0x37
        /*0002*/ 	.short	(.L_7 - .L_6)
.L_6:
        /*0004*/ 	.word	0x00000082


	//----- nvinfo : EIATTR_KPARAM_INFO
	.align		4
.L_7:
        /*0008*/ 	.byte	0x04, 0x17
        /*000a*/ 	.short	(.L_9 - .L_8)
.L_8:
        /*000c*/ 	.word	0x00000000
        /*0010*/ 	.short	0x0008
        /*0012*/ 	.short	0x0034
        /*0014*/ 	.byte	0x00, 0xf0, 0x05, 0x00


	//----- nvinfo : EIATTR_KPARAM_INFO
	.align		4
.L_9:
        /*0018*/ 	.byte	0x04, 0x17
        /*001a*/ 	.short	(.L_11 - .L_10)
.L_10:
        /*001c*/ 	.word	0x00000000
        /*0020*/ 	.short	0x0007
        /*0022*/ 	.short	0x0030
        /*0024*/ 	.byte	0x00, 0xf0, 0x11, 0x00


	//----- nvinfo : EIATTR_KPARAM_INFO
	.align		4
.L_11:
        /*0028*/ 	.byte	0x04, 0x17
        /*002a*/ 	.short	(.L_13 - .L_12)
.L_12:
        /*002c*/ 	.word	0x00000000
        /*0030*/ 	.short	0x0006
        /*0032*/ 	.short	0x002c
        /*0034*/ 	.byte	0x00, 0xf0, 0x11, 0x00


	//----- nvinfo : EIATTR_KPARAM_INFO
	.align		4
.L_13:
        /*0038*/ 	.byte	0x04, 0x17
        /*003a*/ 	.short	(.L_15 - .L_14)
.L_14:
        /*003c*/ 	.word	0x00000000
        /*0040*/ 	.short	0x0005
        /*0042*/ 	.short	0x0028
        /*0044*/ 	.byte	0x00, 0xf0, 0x11, 0x00


	//----- nvinfo : EIATTR_KPARAM_INFO
	.align		4
.L_15:
        /*0048*/ 	.byte	0x04, 0x17
        /*004a*/ 	.short	(.L_17 - .L_16)
.L_16:
        /*004c*/ 	.word	0x00000000
        /*0050*/ 	.short	0x0004
        /*0052*/ 	.short	0x0020
        /*0054*/ 	.byte	0x00, 0xf5, 0x21, 0x00


	//----- nvinfo : EIATTR_KPARAM_INFO
	.align		4
.L_17:
        /*0058*/ 	.byte	0x04, 0x17
        /*005a*/ 	.short	(.L_19 - .L_18)
.L_18:
        /*005c*/ 	.word	0x00000000
        /*0060*/ 	.short	0x0003
        /*0062*/ 	.short	0x0018
        /*0064*/ 	.byte	0x00, 0xf5, 0x21, 0x00


	//----- nvinfo : EIATTR_KPARAM_INFO
	.align		4
.L_19:
        /*0068*/ 	.byte	0x04, 0x17
        /*006a*/ 	.short	(.L_21 - .L_20)
.L_20:
        /*006c*/ 	.word	0x00000000
        /*0070*/ 	.short	0x0002
        /*0072*/ 	.short	0x0010
        /*0074*/ 	.byte	0x00, 0xf5, 0x21, 0x00


	//----- nvinfo : EIATTR_KPARAM_INFO
	.align		4
.L_21:
        /*0078*/ 	.byte	0x04, 0x17
        /*007a*/ 	.short	(.L_23 - .L_22)
.L_22:
        /*007c*/ 	.word	0x00000000
        /*0080*/ 	.short	0x0001
        /*0082*/ 	.short	0x0008
        /*0084*/ 	.byte	0x00, 0xf5, 0x21, 0x00


	//----- nvinfo : EIATTR_KPARAM_INFO
	.align		4
.L_23:
        /*0088*/ 	.byte	0x04, 0x17
        /*008a*/ 	.short	(.L_25 - .L_24)
.L_24:
        /*008c*/ 	.word	0x00000000
        /*0090*/ 	.short	0x0000
        /*0092*/ 	.short	0x0000
        /*0094*/ 	.byte	0x00, 0xf5, 0x21, 0x00


	//----- nvinfo : EIATTR_SPARSE_MMA_MASK
	.align		4
.L_25:
        /*0098*/ 	.byte	0x03, 0x50
        /*009a*/ 	.short	0x0000


	//----- nvinfo : EIATTR_MAXREG_COUNT
	.align		4
        /*009c*/ 	.byte	0x03, 0x1b
        /*009e*/ 	.short	0x00ff


	//----- nvinfo : EIATTR_MERCURY_ISA_VERSION
	.align		4
        /*00a0*/ 	.byte	0x03, 0x5f
        /*00a2*/ 	.short	0x0101


	//----- nvinfo : EIATTR_VRC_CTA_INIT_COUNT
	.align		4
        /*00a4*/ 	.byte	0x02, 0x4a
	.zero		1
	.zero		1


	//----- nvinfo : EIATTR_EXIT_INSTR_OFFSETS
	.align		4
        /*00a8*/ 	.byte	0x04, 0x1c
        /*00aa*/ 	.short	(.L_27 - .L_26)


	//   ....[0]....
.L_26:
        /*00ac*/ 	.word	0x00000080


	//   ....[1]....
        /*00b0*/ 	.word	0x000000b0


	//   ....[2]....
        /*00b4*/ 	.word	0x000006a0


	//   ....[3]....
        /*00b8*/ 	.word	0x00000b60


	//----- nvinfo : EIATTR_CRS_STACK_SIZE
	.align		4
.L_27:
        /*00bc*/ 	.byte	0x04, 0x1e
        /*00be*/ 	.short	(.L_29 - .L_28)
.L_28:
        /*00c0*/ 	.word	0x00000000


	//----- nvinfo : EIATTR_CBANK_PARAM_SIZE
	.align		4
.L_29:
        /*00c4*/ 	.byte	0x03, 0x19
        /*00c6*/ 	.short	0x0035


	//----- nvinfo : EIATTR_PARAM_CBANK
	.align		4
        /*00c8*/ 	.byte	0x04, 0x0a
        /*00ca*/ 	.short	(.L_31 - .L_30)
	.align		4
.L_30:
        /*00cc*/ 	.word	index@(.nv.constant0._Z25assembleCSR_atomic_kernelPKdPKiS2_S2_Pdiiib)
        /*00d0*/ 	.short	0x0380
        /*00d2*/ 	.short	0x0035


	//----- nvinfo : EIATTR_SW_WAR
	.align		4
.L_31:
        /*00d4*/ 	.byte	0x04, 0x36
        /*00d6*/ 	.short	(.L_33 - .L_32)
.L_32:
        /*00d8*/ 	.word	0x00000008
.L_33:


//--------------------- .nv.callgraph             --------------------------
	.section	.nv.callgraph,"",@"SHT_CUDA_CALLGRAPH"
	.align	4
	.sectionentsize	8
	.align		4
        /*0000*/ 	.word	0x00000000
	.align		4
        /*0004*/ 	.word	0xffffffff
	.align		4
        /*0008*/ 	.word	0x00000000
	.align		4
        /*000c*/ 	.word	0xfffffffe
	.align		4
        /*0010*/ 	.word	0x00000000
	.align		4
        /*0014*/ 	.word	0xfffffffd
	.align		4
        /*0018*/ 	.word	0x00000000
	.align		4
        /*001c*/ 	.word	0xfffffffc


//--------------------- .text._Z25assembleCSR_atomic_kernelPKdPKiS2_S2_Pdiiib --------------------------
	.section	.text._Z25assembleCSR_atomic_kernelPKdPKiS2_S2_Pdiiib,"ax",@progbits
	.align	128
        .global         _Z25assembleCSR_atomic_kernelPKdPKiS2_S2_Pdiiib
        .type           _Z25assembleCSR_atomic_kernelPKdPKiS2_S2_Pdiiib,@function
        .size           _Z25assembleCSR_atomic_kernelPKdPKiS2_S2_Pdiiib,(.L_x_17 - _Z25assembleCSR_atomic_kernelPKdPKiS2_S2_Pdiiib)
        .other          _Z25assembleCSR_atomic_kernelPKdPKiS2_S2_Pdiiib,@"STO_CUDA_ENTRY STV_DEFAULT"
_Z25assembleCSR_atomic_kernelPKdPKiS2_S2_Pdiiib:
.text._Z25assembleCSR_atomic_kernelPKdPKiS2_S2_Pdiiib:
[----:B------:R-:W0:Y:S01]  /*0000*/  LDC R1, c[0x0][0x37c] ;  /* 0x0000df00ff017b82 */ /* 0x000e220000000800 */
[----:B------:R-:W1:Y:S07]  /*0010*/  S2R R0, SR_TID.X ;  /* 0x0000000000007919 */ /* 0x000e6e0000002100 */
[----:B------:R-:W1:Y:S01]  /*0020*/  S2UR UR4, SR_CTAID.X ;  /* 0x00000000000479c3 */ /* 0x000e620000002500 */
[----:B------:R-:W2:Y:S01]  /*0030*/  LDCU UR5, c[0x0][0x3a8] ;  /* 0x00007500ff0577ac */ /* 0x000ea20008000800 */
[----:B0-----:R-:W-:-:S06]  /*0040*/  VIADD R1, R1, 0xffffffe0 ;  /* 0xffffffe001017836 */ /* 0x001fcc0000000000 */
[----:B------:R-:W1:Y:S02]  /*0050*/  LDC R3, c[0x0][0x360] ;  /* 0x0000d800ff037b82 */ /* 0x000e640000000800 */
[----:B-1----:R-:W-:-:S05]  /*0060*/  IMAD R3, R3, UR4, R0 ;  /* 0x0000000403037c24 */ /* 0x002fca000f8e0200 */
[----:B--2---:R-:W-:-:S13]  /*0070*/  ISETP.GE.AND P0, PT, R3, UR5, PT ;  /* 0x0000000503007c0c */ /* 0x004fda000bf06270 */
[----:B------:R-:W-:Y:S05]  /*0080*/  @P0 EXIT ;  /* 0x000000000000094d */ /* 0x000fea0003800000 */
[----:B------:R-:W0:Y:S02]  /*0090*/  LDC R0, c[0x0][0x3ac] ;  /* 0x0000eb00ff007b82 */ /* 0x000e240000000800 */
[----:B0-----:R-:W-:-:S13]  /*00a0*/  ISETP.GE.AND P0, PT, R0, 0x1, PT ;  /* 0x000000010000780c */ /* 0x001fda0003f06270 */
[----:B------:R-:W-:Y:S05]  /*00b0*/  @!P0 EXIT ;  /* 0x000000000000894d */ /* 0x000fea0003800000 */
[C---:B------:R-:W-:Y:S01]  /*00c0*/  ISETP.GE.U32.AND P0, PT, R0.reuse, 0x10, PT ;  /* 0x000000100000780c */ /* 0x040fe20003f06070 */
[----:B------:R-:W0:Y:S01]  /*00d0*/  LDCU.64 UR8, c[0x0][0x358] ;  /* 0x00006b00ff0877ac */ /* 0x000e220008000a00 */
[----:B------:R-:W-:Y:S01]  /*00e0*/  LOP3.LUT R24, R0, 0xf, RZ, 0xc0, !PT ;  /* 0x0000000f00187812 */ /* 0x000fe200078ec0ff */
[----:B------:R-:W-:-:S03]  /*00f0*/  IMAD.MOV.U32 R2, RZ, RZ, RZ ;  /* 0x000000ffff027224 */ /* 0x000fc600078e00ff */
[----:B------:R-:W-:-:S07]  /*0100*/  ISETP.NE.AND P1, PT, R24, RZ, PT ;  /* 0x000000ff1800720c */ /* 0x000fce0003f25270 */
[----:B------:R-:W-:Y:S06]  /*0110*/  @!P0 BRA `(.L_x_0) ;  /* 0x0000000000748947 */ /* 0x000fec0003800000 */
[----:B------:R-:W-:Y:S01]  /*0120*/  HFMA2 R22, -RZ, RZ, 0, 0 ;  /* 0x00000000ff167431 */ /* 0x000fe200000001ff */
[----:B------:R-:W-:-:S07]  /*0130*/  LOP3.LUT R2, R0, 0x7ffffff0, RZ, 0xc0, !PT ;  /* 0x7ffffff000027812 */ /* 0x000fce00078ec0ff */
.L_x_1:
[----:B-1----:R-:W1:Y:S01]  /*0140*/  LDC.64 R20, c[0x0][0x388] ;  /* 0x0000e200ff147b82 */ /* 0x002e620000000a00 */
[----:B------:R-:W-:-:S04]  /*0150*/  IMAD R5, R3, R0, R22 ;  /* 0x0000000003057224 */ /* 0x000fc800078e0216 */
[----:B-1----:R-:W-:-:S05]  /*0160*/  IMAD.WIDE R20, R5, 0x4, R20 ;  /* 0x0000000405147825 */ /* 0x002fca00078e0214 */
[----:B0-----:R-:W2:Y:S04]  /*0170*/  LDG.E.CONSTANT R4, desc[UR8][R20.64] ;  /* 0x0000000814047981 */ /* 0x001ea8000c1e9900 */
[----:B------:R-:W2:Y:S04]  /*0180*/  LDG.E.CONSTANT R5, desc[UR8][R20.64+0x4] ;  /* 0x0000040814057981 */ /* 0x000ea8000c1e9900 */
[----:B------:R-:W2:Y:S04]  /*0190*/  LDG.E.CONSTANT R6, desc[UR8][R20.64+0x8] ;  /* 0x0000080814067981 */ /* 0x000ea8000c1e9900 */
[----:B------:R-:W2:Y:S04]  /*01a0*/  LDG.E.CONSTANT R7, desc[UR8][R20.64+0xc] ;  /* 0x00000c0814077981 */ /* 0x000ea8000c1e9900 */
[----:B------:R-:W3:Y:S04]  /*01b0*/  LDG.E.CONSTANT R8, desc[UR8][R20.64+0x10] ;  /* 0x0000100814087981 */ /* 0x000ee8000c1e9900 */
[----:B------:R-:W3:Y:S04]  /*01c0*/  LDG.E.CONSTANT R9, desc[UR8][R20.64+0x14] ;  /* 0x0000140814097981 */ /* 0x000ee8000c1e9900 */
[----:B------:R-:W3:Y:S04]  /*01d0*/  LDG.E.CONSTANT R10, desc[UR8][R20.64+0x18] ;  /* 0x00001808140a7981 */ /* 0x000ee8000c1e9900 */
[----:B------:R-:W3:Y:S04]  /*01e0*/  LDG.E.CONSTANT R11, desc[UR8][R20.64+0x1c] ;  /* 0x00001c08140b7981 */ /* 0x000ee8000c1e9900 */
[----:B------:R-:W4:Y:S04]  /*01f0*/  LDG.E.CONSTANT R12, desc[UR8][R20.64+0x20] ;  /* 0x00002008140c7981 */ /* 0x000f28000c1e9900 */
[----:B------:R-:W4:Y:S04]  /*0200*/  LDG.E.CONSTANT R13, desc[UR8][R20.64+0x24] ;  /* 0x00002408140d7981 */ /* 0x000f28000c1e9900 */
[----:B------:R-:W4:Y:S04]  /*0210*/  LDG.E.CONSTANT R14, desc[UR8][R20.64+0x28] ;  /* 0x00002808140e7981 */ /* 0x000f28000c1e9900 */
[----:B------:R-:W4:Y:S04]  /*0220*/  LDG.E.CONSTANT R15, desc[UR8][R20.64+0x2c] ;  /* 0x00002c08140f7981 */ /* 0x000f28000c1e9900 */
[----:B------:R-:W5:Y:S04]  /*0230*/  LDG.E.CONSTANT R16, desc[UR8][R20.64+0x30] ;  /* 0x0000300814107981 */ /* 0x000f68000c1e9900 */
[----:B------:R-:W5:Y:S04]  /*0240*/  LDG.E.CONSTANT R17, desc[UR8][R20.64+0x34] ;  /* 0x0000340814117981 */ /* 0x000f68000c1e9900 */
[----:B------:R-:W5:Y:S04]  /*0250*/  LDG.E.CONSTANT R18, desc[UR8][R20.64+0x38] ;  /* 0x0000380814127981 */ /* 0x000f68000c1e9900 */
[----:B------:R-:W5:Y:S01]  /*0260*/  LDG.E.CONSTANT R19, desc[UR8][R20.64+0x3c] ;  /* 0x00003c0814137981 */ /* 0x000f62000c1e9900 */
[----:B------:R-:W-:-:S02]  /*0270*/  IMAD R23, R22, 0x4, R1 ;  /* 0x0000000416177824 */ /* 0x000fc400078e0201 */
[----:B------:R-:W-:-:S05]  /*0280*/  VIADD R22, R22, 0x10 ;  /* 0x0000001016167836 */ /* 0x000fca0000000000 */
[----:B------:R-:W-:Y:S01]  /*0290*/  ISETP.NE.AND P0, PT, R22, R2, PT ;  /* 0x000000021600720c */ /* 0x000fe20003f05270 */
[----:B--2---:R1:W-:Y:S04]  /*02a0*/  STL.128 [R23], R4 ;  /* 0x0000000417007387 */ /* 0x0043e80000100c00 */
[----:B---3--:R1:W-:Y:S04]  /*02b0*/  STL.128 [R23+0x10], R8 ;  /* 0x0000100817007387 */ /* 0x0083e80000100c00 */
[----:B----4-:R1:W-:Y:S04]  /*02c0*/  STL.128 [R23+0x20], R12 ;  /* 0x0000200c17007387 */ /* 0x0103e80000100c00 */
[----:B-----5:R1:W-:Y:S01]  /*02d0*/  STL.128 [R23+0x30], R16 ;  /* 0x0000301017007387 */ /* 0x0203e20000100c00 */
[----:B------:R-:W-:Y:S05]  /*02e0*/  @P0 BRA `(.L_x_1) ;  /* 0xfffffffc00940947 */ /* 0x000fea000383ffff */
.L_x_0:
[----:B------:R-:W-:Y:S05]  /*02f0*/  @!P1 BRA `(.L_x_2) ;  /* 0x0000000000dc9947 */ /* 0x000fea0003800000 */
[----:B------:R-:W-:Y:S02]  /*0300*/  ISETP.GE.U32.AND P0, PT, R24, 0x8, PT ;  /* 0x000000081800780c */ /* 0x000fe40003f06070 */
[----:B-1----:R-:W-:-:S04]  /*0310*/  LOP3.LUT R9, R0, 0x7, RZ, 0xc0, !PT ;  /* 0x0000000700097812 */ /* 0x002fc800078ec0ff */
[----:B------:R-:W-:-:S07]  /*0320*/  ISETP.NE.AND P1, PT, R9, RZ, PT ;  /* 0x000000ff0900720c */ /* 0x000fce0003f25270 */
[----:B------:R-:W-:Y:S06]  /*0330*/  @!P0 BRA `(.L_x_3) ;  /* 0x0000000000548947 */ /* 0x000fec0003800000 */
[----:B------:R-:W1:Y:S01]  /*0340*/  LDC.64 R4, c[0x0][0x388] ;  /* 0x0000e200ff047b82 */ /* 0x000e620000000a00 */
[----:B------:R-:W-:-:S04]  /*0350*/  IMAD R7, R3, R0, R2 ;  /* 0x0000000003077224 */ /* 0x000fc800078e0202 */
[----:B-1----:R-:W-:-:S05]  /*0360*/  IMAD.WIDE R4, R7, 0x4, R4 ;  /* 0x0000000407047825 */ /* 0x002fca00078e0204 */
[----:B0-----:R-:W2:Y:S04]  /*0370*/  LDG.E.CONSTANT R6, desc[UR8][R4.64] ;  /* 0x0000000804067981 */ /* 0x001ea8000c1e9900 */
[----:B------:R-:W3:Y:S04]  /*0380*/  LDG.E.CONSTANT R8, desc[UR8][R4.64+0x4] ;  /* 0x0000040804087981 */ /* 0x000ee8000c1e9900 */
[----:B------:R-:W4:Y:S04]  /*0390*/  LDG.E.CONSTANT R10, desc[UR8][R4.64+0x8] ;  /* 0x00000808040a7981 */ /* 0x000f28000c1e9900 */
[----:B------:R-:W5:Y:S04]  /*03a0*/  LDG.E.CONSTANT R12, desc[UR8][R4.64+0xc] ;  /* 0x00000c08040c7981 */ /* 0x000f68000c1e9900 */
[----:B------:R-:W5:Y:S04]  /*03b0*/  LDG.E.CONSTANT R14, desc[UR8][R4.64+0x10] ;  /* 0x00001008040e7981 */ /* 0x000f68000c1e9900 */
[----:B------:R-:W5:Y:S04]  /*03c0*/  LDG.E.CONSTANT R16, desc[UR8][R4.64+0x14] ;  /* 0x0000140804107981 */ /* 0x000f68000c1e9900 */
[----:B------:R-:W5:Y:S04]  /*03d0*/  LDG.E.CONSTANT R18, desc[UR8][R4.64+0x18] ;  /* 0x0000180804127981 */ /* 0x000f68000c1e9900 */
[----:B------:R-:W5:Y:S01]  /*03e0*/  LDG.E.CONSTANT R20, desc[UR8][R4.64+0x1c] ;  /* 0x00001c0804147981 */ /* 0x000f62000c1e9900 */
[C---:B------:R-:W-:Y:S01]  /*03f0*/  LEA R7, R2.reuse, R1, 0x2 ;  /* 0x0000000102077211 */ /* 0x040fe200078e10ff */
[----:B------:R-:W-:-:S04]  /*0400*/  VIADD R2, R2, 0x8 ;  /* 0x0000000802027836 */ /* 0x000fc80000000000 */
[----:B--2---:R1:W-:Y:S04]  /*0410*/  STL [R7], R6 ;  /* 0x0000000607007387 */ /* 0x0043e80000100800 */
[----:B---3--:R1:W-:Y:S04]  /*0420*/  STL [R7+0x4], R8 ;  /* 0x0000040807007387 */ /* 0x0083e80000100800 */
[----:B----4-:R1:W-:Y:S04]  /*0430*/  STL [R7+0x8], R10 ;  /* 0x0000080a07007387 */ /* 0x0103e80000100800 */
[----:B-----5:R1:W-:Y:S04]  /*0440*/  STL [R7+0xc], R12 ;  /* 0x00000c0c07007387 */ /* 0x0203e80000100800 */
[----:B------:R1:W-:Y:S04]  /*0450*/  STL [R7+0x10], R14 ;  /* 0x0000100e07007387 */ /* 0x0003e80000100800 */
[----:B------:R1:W-:Y:S04]  /*0460*/  STL [R7+0x14], R16 ;  /* 0x0000141007007387 */ /* 0x0003e80000100800 */
[----:B------:R1:W-:Y:S04]  /*0470*/  STL [R7+0x18], R18 ;  /* 0x0000181207007387 */ /* 0x0003e80000100800 */
[----:B------:R1:W-:Y:S02]  /*0480*/  STL [R7+0x1c], R20 ;  /* 0x00001c1407007387 */ /* 0x0003e40000100800 */
.L_x_3:
[----:B------:R-:W-:Y:S05]  /*0490*/  @!P1 BRA `(.L_x_2) ;  /* 0x0000000000749947 */ /* 0x000fea0003800000 */
[----:B------:R-:W-:Y:S02]  /*04a0*/  ISETP.GE.U32.AND P0, PT, R9, 0x4, PT ;  /* 0x000000040900780c */ /* 0x000fe40003f06070 */
[----:B------:R-:W-:-:S04]  /*04b0*/  LOP3.LUT R11, R0, 0x3, RZ, 0xc0, !PT ;  /* 0x00000003000b7812 */ /* 0x000fc800078ec0ff */
[----:B------:R-:W-:-:S07]  /*04c0*/  ISETP.NE.AND P1, PT, R11, RZ, PT ;  /* 0x000000ff0b00720c */ /* 0x000fce0003f25270 */
[----:B------:R-:W-:Y:S06]  /*04d0*/  @!P0 BRA `(.L_x_4) ;  /* 0x0000000000348947 */ /* 0x000fec0003800000 */
[----:B------:R-:W2:Y:S01]  /*04e0*/  LDC.64 R4, c[0x0][0x388] ;  /* 0x0000e200ff047b82 */ /* 0x000ea20000000a00 */
[----:B-1----:R-:W-:-:S04]  /*04f0*/  IMAD R7, R3, R0, R2 ;  /* 0x0000000003077224 */ /* 0x002fc800078e0202 */
[----:B--2---:R-:W-:-:S05]  /*0500*/  IMAD.WIDE R4, R7, 0x4, R4 ;  /* 0x0000000407047825 */ /* 0x004fca00078e0204 */
[----:B0-----:R-:W2:Y:S04]  /*0510*/  LDG.E.CONSTANT R6, desc[UR8][R4.64] ;  /* 0x0000000804067981 */ /* 0x001ea8000c1e9900 */
[----:B------:R-:W3:Y:S04]  /*0520*/  LDG.E.CONSTANT R8, desc[UR8][R4.64+0x4] ;  /* 0x0000040804087981 */ /* 0x000ee8000c1e9900 */
[----:B------:R-:W4:Y:S04]  /*0530*/  LDG.E.CONSTANT R10, desc[UR8][R4.64+0x8] ;  /* 0x00000808040a7981 */ /* 0x000f28000c1e9900 */
[----:B------:R-:W5:Y:S01]  /*0540*/  LDG.E.CONSTANT R12, desc[UR8][R4.64+0xc] ;  /* 0x00000c08040c7981 */ /* 0x000f62000c1e9900 */
[C---:B------:R-:W-:Y:S01]  /*0550*/  IMAD R7, R2.reuse, 0x4, R1 ;  /* 0x0000000402077824 */ /* 0x040fe200078e0201 */
[----:B------:R-:W-:-:S04]  /*0560*/  IADD3 R2, PT, PT, R2, 0x4, RZ ;  /* 0x0000000402027810 */ /* 0x000fc80007ffe0ff */
[----:B--2---:R2:W-:Y:S04]  /*0570*/  STL [R7], R6 ;  /* 0x0000000607007387 */ /* 0x0045e80000100800 */
[----:B---3--:R2:W-:Y:S04]  /*0580*/  STL [R7+0x4], R8 ;  /* 0x0000040807007387 */ /* 0x0085e80000100800 */
[----:B----4-:R2:W-:Y:S04]  /*0590*/  STL [R7+0x8], R10 ;  /* 0x0000080a07007387 */ /* 0x0105e80000100800 */
[----:B-----5:R2:W-:Y:S02]  /*05a0*/  STL [R7+0xc], R12 ;  /* 0x00000c0c07007387 */ /* 0x0205e40000100800 */
.L_x_4:
[----:B------:R-:W-:Y:S05]  /*05b0*/  @!P1 BRA `(.L_x_2) ;  /* 0x00000000002c9947 */ /* 0x000fea0003800000 */
[----:B-12---:R-:W1:Y:S01]  /*05c0*/  LDC.64 R6, c[0x0][0x388] ;  /* 0x0000e200ff067b82 */ /* 0x006e620000000a00 */
[----:B------:R-:W-:-:S05]  /*05d0*/  UMOV UR4, URZ ;  /* 0x000000ff00047c82 */ /* 0x000fca0008000000 */
.L_x_5:
[----:B------:R-:W-:-:S04]  /*05e0*/  IMAD R5, R3, R0, R2 ;  /* 0x0000000003057224 */ /* 0x000fc800078e0202 */
[----:B-1-3--:R-:W-:-:S06]  /*05f0*/  IMAD.WIDE R4, R5, 0x4, R6 ;  /* 0x0000000405047825 */ /* 0x00afcc00078e0206 */
[----:B0-----:R-:W2:Y:S01]  /*0600*/  LDG.E.CONSTANT R4, desc[UR8][R4.64] ;  /* 0x0000000804047981 */ /* 0x001ea2000c1e9900 */
[C---:B------:R-:W-:Y:S01]  /*0610*/  IMAD R9, R2.reuse, 0x4, R1 ;  /* 0x0000000402097824 */ /* 0x040fe200078e0201 */
[----:B------:R-:W-:Y:S01]  /*0620*/  UIADD3 UR4, UPT, UPT, UR4, 0x1, URZ ;  /* 0x0000000104047890 */ /* 0x000fe2000fffe0ff */
[----:B------:R-:W-:-:S05]  /*0630*/  VIADD R2, R2, 0x1 ;  /* 0x0000000102027836 */ /* 0x000fca0000000000 */
[----:B------:R-:W-:Y:S01]  /*0640*/  ISETP.NE.AND P0, PT, R11, UR4, PT ;  /* 0x000000040b007c0c */ /* 0x000fe2000bf05270 */
[----:B--2---:R3:W-:-:S12]  /*0650*/  STL [R9], R4 ;  /* 0x0000000409007387 */ /* 0x0047d80000100800 */
[----:B------:R-:W-:Y:S05]  /*0660*/  @P0 BRA `(.L_x_5) ;  /* 0xfffffffc00dc0947 */ /* 0x000fea000383ffff */
.L_x_2:
[----:B-1----:R-:W1:Y:S02]  /*0670*/  LDC R5, c[0x0][0x3b0] ;  /* 0x0000ec00ff057b82 */ /* 0x002e640000000800 */
[----:B-1----:R-:W-:Y:S01]  /*0680*/  ISETP.GE.AND P0, PT, R5, 0x1, PT ;  /* 0x000000010500780c */ /* 0x002fe20003f06270 */
[----:B------:R-:W-:-:S12]  /*0690*/  IMAD R0, R0, R5, RZ ;  /* 0x0000000500007224 */ /* 0x000fd800078e02ff */
[----:B0-----:R-:W-:Y:S05]  /*06a0*/  @!P0 EXIT ;  /* 0x000000000000894d */ /* 0x001fea0003800000 */
[----:B------:R-:W-:Y:S02]  /*06b0*/  HFMA2 R2, -RZ, RZ, 0, 0 ;  /* 0x00000000ff027431 */ /* 0x000fe400000001ff */
[----:B------:R-:W-:-:S07]  /*06c0*/  IMAD R3, R3, R0, RZ ;  /* 0x0000000003037224 */ /* 0x000fce00078e02ff */
.L_x_15:
[C---:B--2---:R-:W-:Y:S01]  /*06d0*/  IMAD R6, R2.reuse, 0x4, R1 ;  /* 0x0000000402067824 */ /* 0x044fe200078e0201 */
[----:B0-----:R-:W0:Y:S05]  /*06e0*/  LDCU UR4, c[0x0][0x3b0] ;  /* 0x00007600ff0477ac */ /* 0x001e2a0008000800 */
[----:B------:R-:W5:Y:S01]  /*06f0*/  LDL R6, [R6] ;  /* 0x0000000006067983 */ /* 0x000f620000100800 */
[----:B0-----:R-:W-:Y:S01]  /*0700*/  IMAD R7, R2, UR4, R3 ;  /* 0x0000000402077c24 */ /* 0x001fe2000f8e0203 */
[----:B------:R-:W-:-:S06]  /*0710*/  UMOV UR4, URZ ;  /* 0x000000ff00047c82 */ /* 0x000fcc0008000000 */
.L_x_14:
[----:B0-----:R-:W0:Y:S01]  /*0720*/  LDC R11, c[0x0][0x3b0] ;  /* 0x0000ec00ff0b7b82 */ /* 0x001e220000000800 */
[----:B---3--:R-:W-:Y:S01]  /*0730*/  VIADD R9, R7, UR4 ;  /* 0x0000000407097c36 */ /* 0x008fe20008000000 */
[----:B------:R-:W-:-:S03]  /*0740*/  MOV R4, RZ ;  /* 0x000000ff00047202 */ /* 0x000fc60000000f00 */
[----:B------:R-:W-:Y:S02]  /*0750*/  IMAD R9, R9, R0, RZ ;  /* 0x0000000009097224 */ /* 0x000fe400078e02ff */
[----:B0----5:R-:W-:Y:S01]  /*0760*/  IMAD R5, R6, R11, UR4 ;  /* 0x0000000406057e24 */ /* 0x021fe2000f8e020b */
[----:B------:R-:W-:-:S06]  /*0770*/  UIADD3 UR4, UPT, UPT, UR4, 0x1, URZ ;  /* 0x0000000104047890 */ /* 0x000fcc000fffe0ff */
[----:B------:R-:W-:-:S13]  /*0780*/  ISETP.NE.AND P1, PT, R11, UR4, PT ;  /* 0x000000040b007c0c */ /* 0x000fda000bf25270 */
.L_x_13:
[C---:B------:R-:W-:Y:S01]  /*0790*/  IMAD R8, R4.reuse, 0x4, R1 ;  /* 0x0000000404087824 */ /* 0x040fe200078e0201 */
[----:B0-----:R-:W0:Y:S01]  /*07a0*/  LDCU UR5, c[0x0][0x3b0] ;  /* 0x00007600ff0577ac */ /* 0x001e220008000800 */
[----:B------:R-:W1:Y:S04]  /*07b0*/  LDCU UR6, c[0x0][0x3ac] ;  /* 0x00007580ff0677ac */ /* 0x000e680008000800 */
[----:B------:R-:W5:Y:S01]  /*07c0*/  LDL R8, [R8] ;  /* 0x0000000008087983 */ /* 0x000f620000100800 */
[C---:B0-----:R-:W-:Y:S01]  /*07d0*/  IMAD R10, R4.reuse, UR5, R9 ;  /* 0x00000005040a7c24 */ /* 0x041fe2000f8e0209 */
[----:B------:R-:W-:Y:S01]  /*07e0*/  IADD3 R4, PT, PT, R4, 0x1, RZ ;  /* 0x0000000104047810 */ /* 0x000fe20007ffe0ff */
[----:B------:R-:W-:-:S03]  /*07f0*/  UMOV UR5, URZ ;  /* 0x000000ff00057c82 */ /* 0x000fc60008000000 */
[----:B-1----:R-:W-:-:S13]  /*0800*/  ISETP.NE.AND P2, PT, R4, UR6, PT ;  /* 0x0000000604007c0c */ /* 0x002fda000bf45270 */
.L_x_12:
[----:B0-----:R-:W0:Y:S01]  /*0810*/  LDC R11, c[0x0][0x3b0] ;  /* 0x0000ec00ff0b7b82 */ /* 0x001e220000000800 */
[----:B------:R-:W1:Y:S07]  /*0820*/  LDCU.U8 UR6, c[0x0][0x3b4] ;  /* 0x00007680ff0677ac */ /* 0x000e6e0008000000 */
[----:B------:R-:W2:Y:S01]  /*0830*/  LDC.64 R12, c[0x0][0x390] ;  /* 0x0000e400ff0c7b82 */ /* 0x000ea20000000a00 */
[----:B-1----:R-:W-:Y:S01]  /*0840*/  UPRMT UR6, UR6, 0x8880, URZ ;  /* 0x0000888006067896 */ /* 0x002fe200080000ff */
[----:B0----5:R-:W-:-:S05]  /*0850*/  IMAD R14, R8, R11, UR5 ;  /* 0x00000005080e7e24 */ /* 0x021fca000f8e020b */
[----:B------:R-:W-:-:S04]  /*0860*/  ISETP.GT.AND P0, PT, R5, R14, PT ;  /* 0x0000000e0500720c */ /* 0x000fc80003f04270 */
[----:B------:R-:W-:-:S04]  /*0870*/  ISETP.NE.AND P0, PT, RZ, UR6, P0 ;  /* 0x00000006ff007c0c */ /* 0x000fc80008705270 */
[----:B------:R-:W-:-:S05]  /*0880*/  SEL R11, R14, R5, P0 ;  /* 0x000000050e0b7207 */ /* 0x000fca0000000000 */
[----:B--2---:R-:W-:-:S05]  /*0890*/  IMAD.WIDE R12, R11, 0x4, R12 ;  /* 0x000000040b0c7825 */ /* 0x004fca00078e020c */
[----:B------:R-:W2:Y:S04]  /*08a0*/  LDG.E.CONSTANT R11, desc[UR8][R12.64] ;  /* 0x000000080c0b7981 */ /* 0x000ea8000c1e9900 */
[----:B------:R-:W2:Y:S01]  /*08b0*/  LDG.E.CONSTANT R18, desc[UR8][R12.64+0x4] ;  /* 0x000004080c127981 */ /* 0x000ea2000c1e9900 */
[----:B------:R-:W-:Y:S01]  /*08c0*/  BSSY.RECONVERGENT B0, `(.L_x_6) ;  /* 0x000001f000007945 */ /* 0x000fe20003800200 */
[----:B------:R-:W-:Y:S02]  /*08d0*/  SEL R16, R5, R14, P0 ;  /* 0x0000000e05107207 */ /* 0x000fe40000000000 */
[----:B--2---:R-:W-:-:S13]  /*08e0*/  ISETP.GE.AND P3, PT, R11, R18, PT ;  /* 0x000000120b00720c */ /* 0x004fda0003f66270 */
[----:B------:R-:W-:Y:S05]  /*08f0*/  @P3 BRA `(.L_x_7) ;  /* 0x00000000006c3947 */ /* 0x000fea0003800000 */
[----:B------:R-:W-:-:S07]  /*0900*/  VIADD R14, R18, 0xffffffff ;  /* 0xffffffff120e7836 */ /* 0x000fce0000000000 */
.L_x_11:
[----:B------:R-:W0:Y:S01]  /*0910*/  LDC.64 R12, c[0x0][0x398] ;  /* 0x0000e600ff0c7b82 */ /* 0x000e220000000a00 */
[----:B------:R-:W-:-:S04]  /*0920*/  IADD3 R15, PT, PT, R11, R14, RZ ;  /* 0x0000000e0b0f7210 */ /* 0x000fc80007ffe0ff */
[----:B------:R-:W-:-:S05]  /*0930*/  SHF.R.S32.HI R17, RZ, 0x1, R15 ;  /* 0x00000001ff117819 */ /* 0x000fca000001140f */
[----:B0-----:R-:W-:-:S06]  /*0940*/  IMAD.WIDE R12, R17, 0x4, R12 ;  /* 0x00000004110c7825 */ /* 0x001fcc00078e020c */
[----:B------:R-:W2:Y:S01]  /*0950*/  LDG.E.CONSTANT R13, desc[UR8][R12.64] ;  /* 0x000000080c0d7981 */ /* 0x000ea2000c1e9900 */
[----:B------:R-:W-:Y:S01]  /*0960*/  BSSY.RELIABLE B1, `(.L_x_8) ;  /* 0x0000012000017945 */ /* 0x000fe20003800100 */
[----:B--2---:R-:W-:-:S13]  /*0970*/  ISETP.GE.AND P0, PT, R13, R16, PT ;  /* 0x000000100d00720c */ /* 0x004fda0003f06270 */
[----:B------:R-:W-:Y:S05]  /*0980*/  @!P0 BRA `(.L_x_9) ;  /* 0x0000000000388947 */ /* 0x000fea0003800000 */
[----:B------:R-:W-:-:S13]  /*0990*/  ISETP.GT.AND P0, PT, R13, R16, PT ;  /* 0x000000100d00720c */ /* 0x000fda0003f04270 */
[----:B------:R-:W-:Y:S05]  /*09a0*/  @!P0 BREAK.RELIABLE B1 ;  /* 0x0000000000018942 */ /* 0x000fea0003800100 */
[----:B------:R-:W-:Y:S01]  /*09b0*/  @P0 VIADD R14, R17, 0xffffffff ;  /* 0xffffffff110e0836 */ /* 0x000fe20000000000 */
[----:B------:R-:W-:Y:S06]  /*09c0*/  @P0 BRA `(.L_x_10) ;  /* 0x00000000002c0947 */ /* 0x000fec0003800000 */
[----:B------:R-:W-:-:S13]  /*09d0*/  ISETP.GE.AND P0, PT, R17, RZ, PT ;  /* 0x000000ff1100720c */ /* 0x000fda0003f06270 */
[----:B------:R-:W-:Y:S05]  /*09e0*/  @!P0 BRA `(.L_x_7) ;  /* 0x0000000000308947 */ /* 0x000fea0003800000 */
[----:B------:R-:W0:Y:S01]  /*09f0*/  LDC.64 R12, c[0x0][0x380] ;  /* 0x0000e000ff0c7b82 */ /* 0x000e220000000a00 */
[----:B------:R-:W-:-:S07]  /*0a00*/  IADD3 R11, PT, PT, R10, UR5, RZ ;  /* 0x000000050a0b7c10 */ /* 0x000fce000fffe0ff */
[----:B------:R-:W1:Y:S01]  /*0a10*/  LDC.64 R14, c[0x0][0x3a0] ;  /* 0x0000e800ff0e7b82 */ /* 0x000e620000000a00 */
[----:B0-----:R-:W-:-:S06]  /*0a20*/  IMAD.WIDE R12, R11, 0x8, R12 ;  /* 0x000000080b0c7825 */ /* 0x001fcc00078e020c */
[----:B------:R-:W2:Y:S01]  /*0a30*/  LDG.E.64.CONSTANT R12, desc[UR8][R12.64] ;  /* 0x000000080c0c7981 */ /* 0x000ea2000c1e9b00 */
[----:B-1----:R-:W-:-:S05]  /*0a40*/  IMAD.WIDE.U32 R14, R17, 0x8, R14 ;  /* 0x00000008110e7825 */ /* 0x002fca00078e000e */
[----:B--2---:R0:W-:Y:S01]  /*0a50*/  REDG.E.ADD.F64.RN.STRONG.GPU desc[UR8][R14.64], R12 ;  /* 0x0000000c0e0079a6 */ /* 0x0041e2000c12ff08 */
[----:B------:R-:W-:Y:S05]  /*0a60*/  BRA `(.L_x_7) ;  /* 0x0000000000107947 */ /* 0x000fea0003800000 */
.L_x_9:
[----:B------:R-:W-:-:S07]  /*0a70*/  VIADD R11, R17, 0x1 ;  /* 0x00000001110b7836 */ /* 0x000fce0000000000 */
.L_x_10:
[----:B------:R-:W-:Y:S05]  /*0a80*/  BSYNC.RELIABLE B1 ;  /* 0x0000000000017941 */ /* 0x000fea0003800100 */
.L_x_8:
[----:B------:R-:W-:-:S13]  /*0a90*/  ISETP.GT.AND P0, PT, R11, R14, PT ;  /* 0x0000000e0b00720c */ /* 0x000fda0003f04270 */
[----:B------:R-:W-:Y:S05]  /*0aa0*/  @!P0 BRA `(.L_x_11) ;  /* 0xfffffffc00988947 */ /* 0x000fea000383ffff */
.L_x_7:
[----:B------:R-:W-:Y:S05]  /*0ab0*/  BSYNC.RECONVERGENT B0 ;  /* 0x0000000000007941 */ /* 0x000fea0003800200 */
.L_x_6:
[----:B------:R-:W-:Y:S05]  /*0ac0*/  WARPSYNC.ALL ;  /* 0x0000000000007948 */ /* 0x000fea0003800000 */
[----:B------:R-:W1:Y:S01]  /*0ad0*/  LDCU UR6, c[0x0][0x3b0] ;  /* 0x00007600ff0677ac */ /* 0x000e620008000800 */
[----:B------:R-:W-:-:S04]  /*0ae0*/  UIADD3 UR5, UPT, UPT, UR5, 0x1, URZ ;  /* 0x0000000105057890 */ /* 0x000fc8000fffe0ff */
[----:B-1----:R-:W-:-:S09]  /*0af0*/  UISETP.NE.AND UP0, UPT, UR5, UR6, UPT ;  /* 0x000000060500728c */ /* 0x002fd2000bf05270 */
[----:B------:R-:W-:Y:S05]  /*0b00*/  BRA.U UP0, `(.L_x_12) ;  /* 0xfffffffd00407547 */ /* 0x000fea000b83ffff */
[----:B------:R-:W-:Y:S05]  /*0b10*/  @P2 BRA `(.L_x_13) ;  /* 0xfffffffc001c2947 */ /* 0x000fea000383ffff */
[----:B------:R-:W-:Y:S05]  /*0b20*/  @P1 BRA `(.L_x_14) ;  /* 0xfffffff800fc1947 */ /* 0x000fea000383ffff */
[----:B------:R-:W1:Y:S01]  /*0b30*/  LDCU UR5, c[0x0][0x3ac] ;  /* 0x00007580ff0577ac */ /* 0x000e620008000800 */
[----:B------:R-:W-:-:S04]  /*0b40*/  IADD3 R2, PT, PT, R2, 0x1, RZ ;  /* 0x0000000102027810 */ /* 0x000fc80007ffe0ff */
[----:B-1----:R-:W-:-:S13]  /*0b50*/  ISETP.NE.AND P0, PT, R2, UR5, PT ;  /* 0x0000000502007c0c */ /* 0x002fda000bf05270 */
[----:B------:R-:W-:Y:S05]  /*0b60*/  @!P0 EXIT ;  /* 0x000000000000894d */ /* 0x000fea0003800000 */
[----:B------:R-:W-:Y:S05]  /*0b70*/  BRA `(.L_x_15) ;  /* 0xfffffff800d47947 */ /* 0x000fea000383ffff */
.L_x_16:
[----:B------:R-:W-:-:S00]  /*0b80*/  BRA `(.L_x_16) ;  /* 0xfffffffc00fc7947 */ /* 0x000fc0000383ffff */
[----:B------:R-:W-:-:S00]  /*0b90*/  NOP ;  /* 0x0000000000007918 */ /* 0x000fc00000000000 */
        /* <DEDUP_REMOVED lines=14> */
.L_x_17:


//--------------------- .nv.shared.reserved.0     --------------------------
	.section	.nv.shared.reserved.0,"aw",@nobits
	.weak		__nv_reservedSMEM_offset_0_alias
	.size		__nv_reservedSMEM_offset_0_alias, 0, 64
	.other		__nv_reservedSMEM_offset_0_alias,@"STO_CUDA_RESERVED_SHARED STV_DEFAULT"
__nv_reservedSMEM_offset_0_alias:
	.zero		0
	.zero		64


//--------------------- .nv.constant0._Z25assembleCSR_atomic_kernelPKdPKiS2_S2_Pdiiib --------------------------
	.section	.nv.constant0._Z25assembleCSR_atomic_kernelPKdPKiS2_S2_Pdiiib,"a",@progbits
	.sectionflags	@""
	.align	4
.nv.constant0._Z25assembleCSR_atomic_kernelPKdPKiS2_S2_Pdiiib:
	.zero		949


//--------------------- SYMBOLS --------------------------

	.type		.nv.reservedSmem.offset0,@object
	.size		.nv.reservedSmem.offset0,0x4
